	.headerflags	@"EF_CUDA_TEXMODE_UNIFIED EF_CUDA_64BIT_ADDRESS EF_CUDA_ACCELERATORS EF_CUDA_SM90 EF_CUDA_VIRTUAL_SM(EF_CUDA_SM90)"
	.elftype	@"ET_EXEC"


//--------------------- .nv.info                  --------------------------
	.section	.nv.info,"",@"SHT_CUDA_INFO"
	.align	4


	//----- nvinfo : EIATTR_REGCOUNT
	.align		4
        /*0000*/ 	.byte	0x04, 0x2f
        /*0002*/ 	.short	(.L_3 - .L_2)
	.align		4
.L_2:
        /*0004*/ 	.word	index@(triton_poi_fused__native_batch_norm_legit_no_training_relu_16)
        /*0008*/ 	.word	0x00000022


	//----- nvinfo : EIATTR_MIN_STACK_SIZE
	.align		4
.L_3:
        /*000c*/ 	.byte	0x04, 0x12
        /*000e*/ 	.short	(.L_5 - .L_4)
	.align		4
.L_4:
        /*0010*/ 	.word	index@(triton_poi_fused__native_batch_norm_legit_no_training_relu_16)
        /*0014*/ 	.word	0x00000000


	//----- nvinfo : EIATTR_FRAME_SIZE
	.align		4
.L_5:
        /*0018*/ 	.byte	0x04, 0x11
        /*001a*/ 	.short	(.L_7 - .L_6)
	.align		4
.L_6:
        /*001c*/ 	.word	index@(triton_poi_fused__native_batch_norm_legit_no_training_relu_16)
        /*0020*/ 	.word	0x00000000


	//----- nvinfo : EIATTR_MIN_STACK_SIZE
	.align		4
.L_7:
        /*0024*/ 	.byte	0x04, 0x12
        /*0026*/ 	.short	(.L_9 - .L_8)
	.align		4
.L_8:
        /*0028*/ 	.word	index@(triton_poi_fused__native_batch_norm_legit_no_training_relu_16)
        /*002c*/ 	.word	0x00000000
.L_9:


//--------------------- .nv.info.triton_poi_fused__native_batch_norm_legit_no_training_relu_16 --------------------------
	.section	.nv.info.triton_poi_fused__native_batch_norm_legit_no_training_relu_16,"",@"SHT_CUDA_INFO"
	.sectionflags	@""
	.align	4


	//----- nvinfo : EIATTR_CUDA_API_VERSION
	.align		4
        /*0000*/ 	.byte	0x04, 0x37
        /*0002*/ 	.short	(.L_11 - .L_10)
.L_10:
        /*0004*/ 	.word	0x0000007c


	//----- nvinfo : EIATTR_KPARAM_INFO
	.align		4
.L_11:
        /*0008*/ 	.byte	0x04, 0x17
        /*000a*/ 	.short	(.L_13 - .L_12)
.L_12:
        /*000c*/ 	.word	0x00000000
        /*0010*/ 	.short	0x0005
        /*0012*/ 	.short	0x0028
        /*0014*/ 	.byte	0x00, 0xf0, 0x11, 0x00


	//----- nvinfo : EIATTR_KPARAM_INFO
	.align		4
.L_13:
        /*0018*/ 	.byte	0x04, 0x17
        /*001a*/ 	.short	(.L_15 - .L_14)
.L_14:
        /*001c*/ 	.word	0x00000000
        /*0020*/ 	.short	0x0004
        /*0022*/ 	.short	0x0020
        /*0024*/ 	.byte	0x00, 0xf4, 0x21, 0x00


	//----- nvinfo : EIATTR_KPARAM_INFO
	.align		4
.L_15:
        /*0028*/ 	.byte	0x04, 0x17
        /*002a*/ 	.short	(.L_17 - .L_16)
.L_16:
        /*002c*/ 	.word	0x00000000
        /*0030*/ 	.short	0x0003
        /*0032*/ 	.short	0x0018
        /*0034*/ 	.byte	0x00, 0xf4, 0x21, 0x00


	//----- nvinfo : EIATTR_KPARAM_INFO
	.align		4
.L_17:
        /*0038*/ 	.byte	0x04, 0x17
        /*003a*/ 	.short	(.L_19 - .L_18)
.L_18:
        /*003c*/ 	.word	0x00000000
        /*0040*/ 	.short	0x0002
        /*0042*/ 	.short	0x0010
        /*0044*/ 	.byte	0x00, 0xf4, 0x21, 0x00


	//----- nvinfo : EIATTR_KPARAM_INFO
	.align		4
.L_19:
        /*0048*/ 	.byte	0x04, 0x17
        /*004a*/ 	.short	(.L_21 - .L_20)
.L_20:
        /*004c*/ 	.word	0x00000000
        /*0050*/ 	.short	0x0001
        /*0052*/ 	.short	0x0008
        /*0054*/ 	.byte	0x00, 0xf4, 0x21, 0x00


	//----- nvinfo : EIATTR_KPARAM_INFO
	.align		4
.L_21:
        /*0058*/ 	.byte	0x04, 0x17
        /*005a*/ 	.short	(.L_23 - .L_22)
.L_22:
        /*005c*/ 	.word	0x00000000
        /*0060*/ 	.short	0x0000
        /*0062*/ 	.short	0x0000
        /*0064*/ 	.byte	0x00, 0xf4, 0x21, 0x00


	//----- nvinfo : EIATTR_SPARSE_MMA_MASK
	.align		4
.L_23:
        /*0068*/ 	.byte	0x03, 0x50
        /*006a*/ 	.short	0x0000


	//----- nvinfo : EIATTR_MAXREG_COUNT
	.align		4
        /*006c*/ 	.byte	0x03, 0x1b
        /*006e*/ 	.short	0x00ff


	//----- nvinfo : EIATTR_EXIT_INSTR_OFFSETS
	.align		4
        /*0070*/ 	.byte	0x04, 0x1c
        /*0072*/ 	.short	(.L_25 - .L_24)


	//   ....[0]....
.L_24:
        /*0074*/ 	.word	0x00000b10


	//   ....[1]....
        /*0078*/ 	.word	0x00000b30


	//----- nvinfo : EIATTR_REQNTID
	.align		4
.L_25:
        /*007c*/ 	.byte	0x04, 0x10
        /*007e*/ 	.short	(.L_27 - .L_26)
.L_26:
        /*0080*/ 	.word	0x00000080
        /*0084*/ 	.word	0x00000001
        /*0088*/ 	.word	0x00000001


	//----- nvinfo : EIATTR_CBANK_PARAM_SIZE
	.align		4
.L_27:
        /*008c*/ 	.byte	0x03, 0x19
        /*008e*/ 	.short	0x002c


	//----- nvinfo : EIATTR_PARAM_CBANK
	.align		4
        /*0090*/ 	.byte	0x04, 0x0a
        /*0092*/ 	.short	(.L_29 - .L_28)
	.align		4
.L_28:
        /*0094*/ 	.word	index@(.nv.constant0.triton_poi_fused__native_batch_norm_legit_no_training_relu_16)
        /*0098*/ 	.short	0x0210
        /*009a*/ 	.short	0x002c


	//----- nvinfo : EIATTR_SW_WAR
	.align		4
.L_29:
        /*009c*/ 	.byte	0x04, 0x36
        /*009e*/ 	.short	(.L_31 - .L_30)
.L_30:
        /*00a0*/ 	.word	0x00000008
.L_31:


//--------------------- .nv.callgraph             --------------------------
	.section	.nv.callgraph,"",@"SHT_CUDA_CALLGRAPH"
	.align	4
	.sectionentsize	8
	.align		4
        /*0000*/ 	.word	0x00000000
	.align		4
        /*0004*/ 	.word	0xffffffff
	.align		4
        /*0008*/ 	.word	0x00000000
	.align		4
        /*000c*/ 	.word	0xfffffffe
	.align		4
        /*0010*/ 	.word	0x00000000
	.align		4
        /*0014*/ 	.word	0xfffffffd
	.align		4
        /*0018*/ 	.word	0x00000000
	.align		4
        /*001c*/ 	.word	0xfffffffc


//--------------------- .nv.constant4             --------------------------
	.section	.nv.constant4,"a",@progbits
	.align	8
	.align		8
.nv.constant4:
        /*0000*/ 	.dword	_$_str
	.align		8
        /*0008*/ 	.dword	_$_str_$_2


//--------------------- .text.triton_poi_fused__native_batch_norm_legit_no_training_relu_16 --------------------------
	.section	.text.triton_poi_fused__native_batch_norm_legit_no_training_relu_16,"ax",@progbits
	.align	128
        .global         triton_poi_fused__native_batch_norm_legit_no_training_relu_16
        .type           triton_poi_fused__native_batch_norm_legit_no_training_relu_16,@function
        .size           triton_poi_fused__native_batch_norm_legit_no_training_relu_16,(.L_x_1 - triton_poi_fused__native_batch_norm_legit_no_training_relu_16)
        .other          triton_poi_fused__native_batch_norm_legit_no_training_relu_16,@"STO_CUDA_ENTRY STV_DEFAULT"
triton_poi_fused__native_batch_norm_legit_no_training_relu_16:
.text.triton_poi_fused__native_batch_norm_legit_no_training_relu_16:
[----:B------:R-:W0:Y:S02]  /*0000*/  LDC R1, c[0x0][0x28] ;  /* 0x00000a00ff017b82 */ /* 0x000e240000000800 */
[----:B------:R-:W1:Y:S01]  /*0010*/  S2R R0, SR_TID.X ;  /* 0x0000000000007919 */ /* 0x000e620000002100 */
[----:B------:R-:W2:Y:S01]  /*0020*/  LDC.64 R2, c[0x0][0x220] ;  /* 0x00008800ff027b82 */ /* 0x000ea20000000a00 */
[----:B------:R-:W-:Y:S02]  /*0030*/  CS2R R8, SRZ ;  /* 0x0000000000087805 */ /* 0x000fe4000001ff00 */
[----:B------:R-:W-:Y:S01]  /*0040*/  CS2R R10, SRZ ;  /* 0x00000000000a7805 */ /* 0x000fe2000001ff00 */
[----:B------:R-:W3:Y:S01]  /*0050*/  S2R R13, SR_CTAID.X ;  /* 0x00000000000d7919 */ /* 0x000ee20000002500 */
[----:B------:R-:W-:Y:S01]  /*0060*/  ULDC.64 UR4, c[0x0][0x208] ;  /* 0x0000820000047ab9 */ /* 0x000fe20000000a00 */
[----:B------:R-:W-:Y:S02]  /*0070*/  CS2R R6, SRZ ;  /* 0x0000000000067805 */ /* 0x000fe4000001ff00 */
[----:B------:R-:W4:Y:S08]  /*0080*/  LDC.64 R26, c[0x0][0x210] ;  /* 0x00008400ff1a7b82 */ /* 0x000f300000000a00 */
[----:B------:R-:W5:Y:S01]  /*0090*/  LDC.64 R30, c[0x0][0x218] ;  /* 0x00008600ff1e7b82 */ /* 0x000f620000000a00 */
[----:B-1----:R-:W-:-:S02]  /*00a0*/  SHF.L.U32 R0, R0, 0x2, RZ ;  /* 0x0000000200007819 */ /* 0x002fc400000006ff */
[----:B---3--:R-:W-:Y:S02]  /*00b0*/  SHF.R.S32.HI R4, RZ, 0x15, R13 ;  /* 0x00000015ff047819 */ /* 0x008fe4000001140d */
[----:B------:R-:W-:Y:S02]  /*00c0*/  LOP3.LUT R0, R0, 0x1fc, RZ, 0xc0, !PT ;  /* 0x000001fc00007812 */ /* 0x000fe400078ec0ff */
[----:B------:R-:W-:Y:S02]  /*00d0*/  SGXT R4, R4, 0x1 ;  /* 0x000000010404781a */ /* 0x000fe40000000200 */
[----:B------:R-:W-:-:S04]  /*00e0*/  LEA R13, R13, R0, 0xa ;  /* 0x000000000d0d7211 */ /* 0x000fc800078e50ff */
[----:B------:R-:W-:Y:S02]  /*00f0*/  LEA.HI R4, R4, R13, RZ, 0x6 ;  /* 0x0000000d04047211 */ /* 0x000fe400078f30ff */
[----:B------:R-:W-:Y:S02]  /*0100*/  ISETP.GE.AND P1, PT, R13, 0x4c900, PT ;  /* 0x0004c9000d00780c */ /* 0x000fe40003f26270 */
[----:B------:R-:W-:-:S04]  /*0110*/  LOP3.LUT R4, R4, 0xffffffc0, RZ, 0xc0, !PT ;  /* 0xffffffc004047812 */ /* 0x000fc800078ec0ff */
[----:B------:R-:W-:-:S05]  /*0120*/  IADD3 R25, R13, -R4, RZ ;  /* 0x800000040d197210 */ /* 0x000fca0007ffe0ff */
[----:B--2---:R-:W-:-:S05]  /*0130*/  IMAD.WIDE R2, R25, 0x4, R2 ;  /* 0x0000000419027825 */ /* 0x004fca00078e0202 */
[----:B------:R-:W2:Y:S01]  /*0140*/  @!P1 LDG.E.EL.128 R8, desc[UR4][R2.64] ;  /* 0x0000000402089981 */ /* 0x000ea2000c2e1d00 */
[----:B------:R-:W-:Y:S02]  /*0150*/  IADD3 R0, R13, 0x200, RZ ;  /* 0x000002000d007810 */ /* 0x000fe40007ffe0ff */
[----:B------:R-:W-:Y:S02]  /*0160*/  CS2R R4, SRZ ;  /* 0x0000000000047805 */ /* 0x000fe4000001ff00 */
[----:B------:R-:W-:-:S13]  /*0170*/  ISETP.GE.AND P0, PT, R0, 0x4c900, PT ;  /* 0x0004c9000000780c */ /* 0x000fda0003f06270 */
[----:B------:R2:W3:Y:S01]  /*0180*/  @!P0 LDG.E.EL.128 R4, desc[UR4][R2.64] ;  /* 0x0000000402048981 */ /* 0x0004e2000c2e1d00 */
[----:B------:R-:W-:Y:S01]  /*0190*/  HFMA2.MMA R0, -RZ, RZ, 1.625, 0 ;  /* 0x3e800000ff007435 */ /* 0x000fe200000001ff */
[----:B----4-:R-:W-:Y:S01]  /*01a0*/  IMAD.WIDE R26, R13, 0x4, R26 ;  /* 0x000000040d1a7825 */ /* 0x010fe200078e021a */
[----:B------:R-:W-:Y:S02]  /*01b0*/  CS2R R12, SRZ ;  /* 0x00000000000c7805 */ /* 0x000fe4000001ff00 */
[----:B------:R-:W-:Y:S02]  /*01c0*/  CS2R R14, SRZ ;  /* 0x00000000000e7805 */ /* 0x000fe4000001ff00 */
[----:B------:R-:W-:Y:S02]  /*01d0*/  CS2R R16, SRZ ;  /* 0x0000000000107805 */ /* 0x000fe4000001ff00 */
[----:B------:R-:W-:Y:S01]  /*01e0*/  CS2R R18, SRZ ;  /* 0x0000000000127805 */ /* 0x000fe2000001ff00 */
[----:B-----5:R-:W-:-:S05]  /*01f0*/  IMAD.WIDE R30, R25, 0x4, R30 ;  /* 0x00000004191e7825 */ /* 0x020fca00078e021e */
[----:B------:R-:W4:Y:S04]  /*0200*/  @!P0 LDG.E.128 R16, desc[UR4][R26.64+0x800] ;  /* 0x000800041a108981 */ /* 0x000f28000c1e1d00 */
[----:B------:R-:W4:Y:S01]  /*0210*/  @!P0 LDG.E.EL.128 R12, desc[UR4][R30.64] ;  /* 0x000000041e0c8981 */ /* 0x000f22000c2e1d00 */
[----:B--2---:R-:W-:Y:S01]  /*0220*/  FADD R2, R8, 0.0010000000474974513054 ;  /* 0x3a83126f08027421 */ /* 0x004fe20000000000 */
[----:B------:R-:W-:Y:S01]  /*0230*/  FADD R20, R9, 0.0010000000474974513054 ;  /* 0x3a83126f09147421 */ /* 0x000fe20000000000 */
[----:B------:R-:W-:Y:S01]  /*0240*/  FADD R10, R10, 0.0010000000474974513054 ;  /* 0x3a83126f0a0a7421 */ /* 0x000fe20000000000 */
[----:B------:R-:W-:-:S03]  /*0250*/  FADD R11, R11, 0.0010000000474974513054 ;  /* 0x3a83126f0b0b7421 */ /* 0x000fc60000000000 */
[----:B------:R-:W1:Y:S08]  /*0260*/  MUFU.SQRT R2, R2 ;  /* 0x0000000200027308 */ /* 0x000e700000002000 */
[----:B------:R-:W2:Y:S01]  /*0270*/  MUFU.SQRT R20, R20 ;  /* 0x0000001400147308 */ /* 0x000ea20000002000 */
[----:B---3--:R-:W-:Y:S01]  /*0280*/  FADD R8, R4, 0.0010000000474974513054 ;  /* 0x3a83126f04087421 */ /* 0x008fe20000000000 */
[----:B------:R-:W-:Y:S01]  /*0290*/  FADD R5, R5, 0.0010000000474974513054 ;  /* 0x3a83126f05057421 */ /* 0x000fe20000000000 */
[----:B------:R-:W-:Y:S01]  /*02a0*/  FADD R6, R6, 0.0010000000474974513054 ;  /* 0x3a83126f06067421 */ /* 0x000fe20000000000 */
[----:B-1----:R-:W-:-:S04]  /*02b0*/  FSETP.GT.AND P4, PT, R2, 8.50705917302346158658e+37, PT ;  /* 0x7e8000000200780b */ /* 0x002fc80003f84000 */
[----:B------:R-:W1:Y:S01]  /*02c0*/  MUFU.SQRT R3, R10 ;  /* 0x0000000a00037308 */ /* 0x000e620000002000 */
[----:B------:R-:W-:Y:S01]  /*02d0*/  FSETP.GEU.AND P5, PT, R2, 1.175494350822287508e-38, PT ;  /* 0x008000000200780b */ /* 0x000fe20003fae000 */
[----:B------:R-:W-:Y:S01]  /*02e0*/  FADD R7, R7, 0.0010000000474974513054 ;  /* 0x3a83126f07077421 */ /* 0x000fe20000000000 */
[----:B--2---:R-:W-:-:S05]  /*02f0*/  FSETP.GT.AND P3, PT, R20, 8.50705917302346158658e+37, PT ;  /* 0x7e8000001400780b */ /* 0x004fca0003f64000 */
[----:B------:R2:W3:Y:S01]  /*0300*/  MUFU.SQRT R9, R11 ;  /* 0x0000000b00097308 */ /* 0x0004e20000002000 */
[----:B------:R-:W-:Y:S01]  /*0310*/  FSETP.GEU.AND P2, PT, R20, 1.175494350822287508e-38, PT ;  /* 0x008000001400780b */ /* 0x000fe20003f4e000 */
[----:B------:R-:W-:Y:S01]  /*0320*/  @P4 FMUL R2, R2, 0.25 ;  /* 0x3e80000002024820 */ /* 0x000fe20000400000 */
[----:B----4-:R-:W-:Y:S01]  /*0330*/  FADD R15, -R15, R19 ;  /* 0x000000130f0f7221 */ /* 0x010fe20000000100 */
[----:B-1----:R-:W-:-:S04]  /*0340*/  FSETP.GT.AND P6, PT, R3, 8.50705917302346158658e+37, PT ;  /* 0x7e8000000300780b */ /* 0x002fc80003fc4000 */
[----:B------:R-:W1:Y:S01]  /*0350*/  MUFU.SQRT R8, R8 ;  /* 0x0000000800087308 */ /* 0x000e620000002000 */
[----:B--2---:R-:W-:Y:S01]  /*0360*/  FSEL R11, R0, 1, P4 ;  /* 0x3f800000000b7808 */ /* 0x004fe20002000000 */
[----:B------:R-:W-:Y:S01]  /*0370*/  @!P5 FMUL R2, R2, 16777216 ;  /* 0x4b8000000202d820 */ /* 0x000fe20000400000 */
[----:B------:R-:W-:Y:S01]  /*0380*/  FSETP.GEU.AND P4, PT, R3, 1.175494350822287508e-38, PT ;  /* 0x008000000300780b */ /* 0x000fe20003f8e000 */
[----:B------:R-:W-:Y:S01]  /*0390*/  @P3 FMUL R20, R20, 0.25 ;  /* 0x3e80000014143820 */ /* 0x000fe20000400000 */
[----:B------:R-:W-:Y:S01]  /*03a0*/  FSEL R28, R0, 1, P6 ;  /* 0x3f800000001c7808 */ /* 0x000fe20003000000 */
[----:B------:R-:W-:Y:S01]  /*03b0*/  @!P5 FMUL R11, R11, 16777216 ;  /* 0x4b8000000b0bd820 */ /* 0x000fe20000400000 */
[----:B---3--:R-:W-:Y:S01]  /*03c0*/  FSETP.GT.AND P5, PT, R9, 8.50705917302346158658e+37, PT ;  /* 0x7e8000000900780b */ /* 0x008fe20003fa4000 */
[----:B------:R2:W3:Y:S01]  /*03d0*/  MUFU.SQRT R4, R5 ;  /* 0x0000000500047308 */ /* 0x0004e20000002000 */
[----:B------:R-:W-:Y:S02]  /*03e0*/  @!P2 FMUL R20, R20, 16777216 ;  /* 0x4b8000001414a820 */ /* 0x000fe40000400000 */
[----:B------:R-:W-:Y:S01]  /*03f0*/  FSEL R29, R0, 1, P5 ;  /* 0x3f800000001d7808 */ /* 0x000fe20002800000 */
[----:B------:R-:W-:Y:S01]  /*0400*/  @P6 FMUL R3, R3, 0.25 ;  /* 0x3e80000003036820 */ /* 0x000fe20000400000 */
[----:B-1----:R-:W-:-:S03]  /*0410*/  FSETP.GEU.AND P6, PT, R8, 1.175494350822287508e-38, PT ;  /* 0x008000000800780b */ /* 0x002fc60003fce000 */
[----:B------:R-:W-:Y:S01]  /*0420*/  MUFU.RCP R2, R2 ;  /* 0x0000000200027308 */ /* 0x000fe20000001000 */
[----:B--2---:R-:W-:Y:S01]  /*0430*/  FSEL R5, R0, 1, P3 ;  /* 0x3f80000000057808 */ /* 0x004fe20001800000 */
[----:B------:R-:W-:Y:S01]  /*0440*/  @!P4 FMUL R3, R3, 16777216 ;  /* 0x4b8000000303c820 */ /* 0x000fe20000400000 */
[C---:B------:R-:W-:Y:S01]  /*0450*/  FSETP.GEU.AND P3, PT, R9.reuse, 1.175494350822287508e-38, PT ;  /* 0x008000000900780b */ /* 0x040fe20003f6e000 */
[----:B------:R-:W-:Y:S01]  /*0460*/  @P5 FMUL R9, R9, 0.25 ;  /* 0x3e80000009095820 */ /* 0x000fe20000400000 */
[----:B------:R-:W-:Y:S01]  /*0470*/  @!P4 FMUL R28, R28, 16777216 ;  /* 0x4b8000001c1cc820 */ /* 0x000fe20000400000 */
[----:B------:R-:W-:Y:S01]  /*0480*/  @!P2 FMUL R5, R5, 16777216 ;  /* 0x4b8000000505a820 */ /* 0x000fe20000400000 */
[----:B------:R-:W-:Y:S01]  /*0490*/  FSETP.GT.AND P2, PT, R8, 8.50705917302346158658e+37, PT ;  /* 0x7e8000000800780b */ /* 0x000fe20003f44000 */
[----:B------:R-:W1:Y:S01]  /*04a0*/  MUFU.SQRT R23, R6 ;  /* 0x0000000600177308 */ /* 0x000e620000002000 */
[C---:B---3--:R-:W-:Y:S02]  /*04b0*/  FSETP.GT.AND P5, PT, R4.reuse, 8.50705917302346158658e+37, PT ;  /* 0x7e8000000400780b */ /* 0x048fe40003fa4000 */
[----:B------:R-:W-:-:S05]  /*04c0*/  FSETP.GEU.AND P4, PT, R4, 1.175494350822287508e-38, PT ;  /* 0x008000000400780b */ /* 0x000fca0003f8e000 */
[----:B------:R-:W2:Y:S01]  /*04d0*/  MUFU.SQRT R22, R7 ;  /* 0x0000000700167308 */ /* 0x000ea20000002000 */
[----:B------:R-:W-:Y:S01]  /*04e0*/  @!P3 FMUL R9, R9, 16777216 ;  /* 0x4b8000000909b820 */ /* 0x000fe20000400000 */
[----:B------:R-:W-:Y:S02]  /*04f0*/  @!P3 FMUL R29, R29, 16777216 ;  /* 0x4b8000001d1db820 */ /* 0x000fe40000400000 */
[----:B------:R-:W-:Y:S02]  /*0500*/  @P2 FMUL R8, R8, 0.25 ;  /* 0x3e80000008082820 */ /* 0x000fe40000400000 */
[----:B------:R-:W-:Y:S01]  /*0510*/  @P5 FMUL R4, R4, 0.25 ;  /* 0x3e80000004045820 */ /* 0x000fe20000400000 */
[----:B-1----:R-:W-:Y:S01]  /*0520*/  FSETP.GEU.AND P3, PT, R23, 1.175494350822287508e-38, PT ;  /* 0x008000001700780b */ /* 0x002fe20003f6e000 */
[----:B------:R1:W3:Y:S01]  /*0530*/  MUFU.RCP R24, R20 ;  /* 0x0000001400187308 */ /* 0x0002e20000001000 */
[----:B------:R-:W-:Y:S01]  /*0540*/  @!P6 FMUL R8, R8, 16777216 ;  /* 0x4b8000000808e820 */ /* 0x000fe20000400000 */
[----:B------:R-:W-:-:S06]  /*0550*/  @!P4 FMUL R4, R4, 16777216 ;  /* 0x4b8000000404c820 */ /* 0x000fcc0000400000 */
[----:B------:R4:W5:Y:S01]  /*0560*/  MUFU.RCP R7, R3 ;  /* 0x0000000300077308 */ /* 0x0009620000001000 */
[----:B-1----:R-:W-:Y:S01]  /*0570*/  FMUL R20, R2, R11 ;  /* 0x0000000b02147220 */ /* 0x002fe20000400000 */
[----:B------:R-:W-:Y:S02]  /*0580*/  FSEL R2, R0, 1, P2 ;  /* 0x3f80000000027808 */ /* 0x000fe40001000000 */
[----:B------:R-:W-:Y:S02]  /*0590*/  CS2R R10, SRZ ;  /* 0x00000000000a7805 */ /* 0x000fe4000001ff00 */
[----:B------:R-:W-:Y:S01]  /*05a0*/  FSETP.GT.AND P2, PT, R23, 8.50705917302346158658e+37, PT ;  /* 0x7e8000001700780b */ /* 0x000fe20003f44000 */
[----:B------:R-:W-:Y:S01]  /*05b0*/  @!P6 FMUL R2, R2, 16777216 ;  /* 0x4b8000000202e820 */ /* 0x000fe20000400000 */
[----:B--2---:R-:W-:Y:S01]  /*05c0*/  FSETP.GT.AND P6, PT, R22, 8.50705917302346158658e+37, PT ;  /* 0x7e8000001600780b */ /* 0x004fe20003fc4000 */
[----:B------:R-:W1:Y:S01]  /*05d0*/  MUFU.RCP R6, R9 ;  /* 0x0000000900067308 */ /* 0x000e620000001000 */
[----:B----4-:R-:W-:Y:S01]  /*05e0*/  FSEL R3, R0, 1, P5 ;  /* 0x3f80000000037808 */ /* 0x010fe20002800000 */
[----:B---3--:R-:W-:Y:S01]  /*05f0*/  FMUL R24, R24, R5 ;  /* 0x0000000518187220 */ /* 0x008fe20000400000 */
[----:B------:R-:W-:Y:S01]  /*0600*/  FSETP.GEU.AND P5, PT, R22, 1.175494350822287508e-38, PT ;  /* 0x008000001600780b */ /* 0x000fe20003fae000 */
[----:B-----5:R-:W-:Y:S01]  /*0610*/  FMUL R28, R7, R28 ;  /* 0x0000001c071c7220 */ /* 0x020fe20000400000 */
[----:B------:R-:W-:-:S05]  /*0620*/  FSEL R7, R0, 1, P6 ;  /* 0x3f80000000077808 */ /* 0x000fca0003000000 */
[----:B------:R-:W-:Y:S01]  /*0630*/  @P2 FMUL R23, R23, 0.25 ;  /* 0x3e80000017172820 */ /* 0x000fe20000400000 */
[----:B------:R2:W3:Y:S01]  /*0640*/  MUFU.RCP R5, R8 ;  /* 0x0000000800057308 */ /* 0x0004e20000001000 */
[----:B------:R-:W-:Y:S01]  /*0650*/  @!P4 FMUL R3, R3, 16777216 ;  /* 0x4b8000000303c820 */ /* 0x000fe20000400000 */
[----:B------:R-:W-:Y:S01]  /*0660*/  @P6 FMUL R22, R22, 0.25 ;  /* 0x3e80000016166820 */ /* 0x000fe20000400000 */
[----:B------:R-:W-:Y:S01]  /*0670*/  @!P3 FMUL R23, R23, 16777216 ;  /* 0x4b8000001717b820 */ /* 0x000fe20000400000 */
[----:B-1----:R-:W-:Y:S02]  /*0680*/  FMUL R29, R6, R29 ;  /* 0x0000001d061d7220 */ /* 0x002fe40000400000 */
[----:B------:R-:W-:Y:S02]  /*0690*/  @!P5 FMUL R22, R22, 16777216 ;  /* 0x4b8000001616d820 */ /* 0x000fe40000400000 */
[----:B------:R-:W1:Y:S01]  /*06a0*/  MUFU.RCP R4, R4 ;  /* 0x0000000400047308 */ /* 0x000e620000001000 */
[----:B------:R-:W-:Y:S01]  /*06b0*/  FSEL R6, R0, 1, P2 ;  /* 0x3f80000000067808 */ /* 0x000fe20001000000 */
[----:B------:R-:W-:Y:S01]  /*06c0*/  @!P5 FMUL R7, R7, 16777216 ;  /* 0x4b8000000707d820 */ /* 0x000fe20000400000 */
[----:B--2---:R-:W-:-:S03]  /*06d0*/  CS2R R8, SRZ ;  /* 0x0000000000087805 */ /* 0x004fc6000001ff00 */
[----:B------:R-:W-:Y:S01]  /*06e0*/  @!P3 FMUL R6, R6, 16777216 ;  /* 0x4b8000000606b820 */ /* 0x000fe20000400000 */
[----:B---3--:R-:W-:Y:S01]  /*06f0*/  FMUL R2, R5, R2 ;  /* 0x0000000205027220 */ /* 0x008fe20000400000 */
[----:B------:R-:W2:Y:S01]  /*0700*/  MUFU.RCP R23, R23 ;  /* 0x0000001700177308 */ /* 0x000ea20000001000 */
[----:B------:R-:W3:Y:S01]  /*0710*/  @!P1 LDG.E.EL.128 R8, desc[UR4][R30.64] ;  /* 0x000000041e089981 */ /* 0x000ee2000c2e1d00 */
[----:B-1----:R-:W-:-:S06]  /*0720*/  FMUL R0, R4, R3 ;  /* 0x0000000304007220 */ /* 0x002fcc0000400000 */
[----:B------:R-:W1:Y:S01]  /*0730*/  MUFU.RCP R22, R22 ;  /* 0x0000001600167308 */ /* 0x000e620000001000 */
[----:B------:R-:W-:Y:S01]  /*0740*/  CS2R R4, SRZ ;  /* 0x0000000000047805 */ /* 0x000fe2000001ff00 */
[----:B--2---:R-:W-:Y:S01]  /*0750*/  FMUL R23, R23, R6 ;  /* 0x0000000617177220 */ /* 0x004fe20000400000 */
[----:B-1----:R-:W-:Y:S01]  /*0760*/  FMUL R22, R22, R7 ;  /* 0x0000000716167220 */ /* 0x002fe20000400000 */
[----:B------:R-:W-:-:S06]  /*0770*/  CS2R R6, SRZ ;  /* 0x0000000000067805 */ /* 0x000fcc000001ff00 */
[----:B------:R-:W3:Y:S01]  /*0780*/  @!P1 LDG.E.128 R4, desc[UR4][R26.64] ;  /* 0x000000041a049981 */ /* 0x000ee2000c1e1d00 */
[----:B------:R-:W-:Y:S01]  /*0790*/  FADD R3, -R12, R16 ;  /* 0x000000100c037221 */ /* 0x000fe20000000100 */
[----:B------:R-:W-:Y:S01]  /*07a0*/  FADD R12, -R14, R18 ;  /* 0x000000120e0c7221 */ /* 0x000fe20000000100 */
[----:B------:R-:W-:Y:S01]  /*07b0*/  FMUL R22, R22, R15 ;  /* 0x0000000f16167220 */ /* 0x000fe20000400000 */
[----:B------:R-:W1:Y:S08]  /*07c0*/  LDC.64 R18, c[0x0][0x228] ;  /* 0x00008a00ff127b82 */ /* 0x000e700000000a00 */
[----:B------:R-:W2:Y:S01]  /*07d0*/  LDC.64 R14, c[0x0][0x230] ;  /* 0x00008c00ff0e7b82 */ /* 0x000ea20000000a00 */
[----:B------:R-:W-:Y:S01]  /*07e0*/  FMUL R23, R23, R12 ;  /* 0x0000000c17177220 */ /* 0x000fe20000400000 */
[----:B------:R-:W-:Y:S01]  /*07f0*/  FADD R21, -R13, R17 ;  /* 0x000000110d157221 */ /* 0x000fe20000000100 */
[----:B-1----:R-:W-:-:S04]  /*0800*/  IMAD.WIDE R18, R25, 0x4, R18 ;  /* 0x0000000419127825 */ /* 0x002fc800078e0212 */
[----:B---3--:R-:W-:Y:S01]  /*0810*/  FADD R12, -R11, R7 ;  /* 0x000000070b0c7221 */ /* 0x008fe20000000100 */
[----:B------:R-:W-:Y:S01]  /*0820*/  FADD R7, -R10, R6 ;  /* 0x000000060a077221 */ /* 0x000fe20000000100 */
[----:B------:R-:W-:Y:S01]  /*0830*/  FADD R17, -R8, R4 ;  /* 0x0000000408117221 */ /* 0x000fe20000000100 */
[----:B------:R-:W-:Y:S01]  /*0840*/  FADD R13, -R9, R5 ;  /* 0x00000005090d7221 */ /* 0x000fe20000000100 */
[----:B------:R-:W-:Y:S01]  /*0850*/  FMUL R12, R29, R12 ;  /* 0x0000000c1d0c7220 */ /* 0x000fe20000400000 */
[----:B------:R-:W-:Y:S01]  /*0860*/  FMUL R16, R28, R7 ;  /* 0x000000071c107220 */ /* 0x000fe20000400000 */
[----:B------:R-:W-:Y:S02]  /*0870*/  CS2R R4, SRZ ;  /* 0x0000000000047805 */ /* 0x000fe4000001ff00 */
[----:B------:R-:W-:Y:S02]  /*0880*/  CS2R R6, SRZ ;  /* 0x0000000000067805 */ /* 0x000fe4000001ff00 */
[----:B------:R-:W-:-:S02]  /*0890*/  CS2R R8, SRZ ;  /* 0x0000000000087805 */ /* 0x000fc4000001ff00 */
[----:B------:R-:W-:Y:S01]  /*08a0*/  CS2R R10, SRZ ;  /* 0x00000000000a7805 */ /* 0x000fe2000001ff00 */
[----:B--2---:R-:W-:Y:S01]  /*08b0*/  IMAD.WIDE R28, R25, 0x4, R14 ;  /* 0x00000004191c7825 */ /* 0x004fe200078e020e */
[----:B------:R-:W2:Y:S04]  /*08c0*/  @!P1 LDG.E.EL.128 R4, desc[UR4][R18.64] ;  /* 0x0000000412049981 */ /* 0x000ea8000c2e1d00 */
[----:B------:R-:W2:Y:S01]  /*08d0*/  @!P1 LDG.E.EL.128 R8, desc[UR4][R28.64] ;  /* 0x000000041c089981 */ /* 0x000ea2000c2e1d00 */
[----:B------:R-:W-:Y:S01]  /*08e0*/  FMUL R24, R24, R13 ;  /* 0x0000000d18187220 */ /* 0x000fe20000400000 */
[----:B------:R-:W-:Y:S01]  /*08f0*/  CS2R R14, SRZ ;  /* 0x00000000000e7805 */ /* 0x000fe2000001ff00 */
[----:B--2---:R-:W-:Y:S01]  /*0900*/  FFMA R7, R12, R7, R11 ;  /* 0x000000070c077223 */ /* 0x004fe2000000000b */
[----:B------:R-:W-:Y:S01]  /*0910*/  CS2R R12, SRZ ;  /* 0x00000000000c7805 */ /* 0x000fe2000001ff00 */
[----:B------:R-:W-:Y:S01]  /*0920*/  FFMA R6, R16, R6, R10 ;  /* 0x0000000610067223 */ /* 0x000fe2000000000a */
[----:B------:R-:W-:Y:S01]  /*0930*/  FMUL R11, R20, R17 ;  /* 0x00000011140b7220 */ /* 0x000fe20000400000 */
[----:B------:R-:W-:-:S03]  /*0940*/  CS2R R16, SRZ ;  /* 0x0000000000107805 */ /* 0x000fc6000001ff00 */
[----:B------:R1:W2:Y:S02]  /*0950*/  @!P0 LDG.E.EL.128 R12, desc[UR4][R18.64] ;  /* 0x00000004120c8981 */ /* 0x0002a4000c2e1d00 */
[----:B-1----:R-:W-:-:S06]  /*0960*/  CS2R R18, SRZ ;  /* 0x0000000000127805 */ /* 0x002fcc000001ff00 */
[----:B------:R-:W2:Y:S01]  /*0970*/  @!P0 LDG.E.EL.128 R16, desc[UR4][R28.64] ;  /* 0x000000041c108981 */ /* 0x000ea2000c2e1d00 */
[----:B------:R-:W-:Y:S01]  /*0980*/  FFMA R5, R24, R5, R9 ;  /* 0x0000000518057223 */ /* 0x000fe20000000009 */
[----:B------:R-:W-:Y:S01]  /*0990*/  FFMA R4, R11, R4, R8 ;  /* 0x000000040b047223 */ /* 0x000fe20000000008 */
[----:B------:R-:W-:Y:S01]  /*09a0*/  FSETP.GEU.AND P2, PT, R7, RZ, PT ;  /* 0x000000ff0700720b */ /* 0x000fe20003f4e000 */
[----:B------:R-:W-:Y:S01]  /*09b0*/  FMUL R0, R0, R21 ;  /* 0x0000001500007220 */ /* 0x000fe20000400000 */
[----:B------:R-:W-:Y:S01]  /*09c0*/  FSETP.GEU.AND P3, PT, R6, RZ, PT ;  /* 0x000000ff0600720b */ /* 0x000fe20003f6e000 */
[----:B------:R-:W-:Y:S01]  /*09d0*/  FMUL R3, R2, R3 ;  /* 0x0000000302037220 */ /* 0x000fe20000400000 */
[----:B------:R-:W-:Y:S02]  /*09e0*/  FSETP.GEU.AND P4, PT, R5, RZ, PT ;  /* 0x000000ff0500720b */ /* 0x000fe40003f8e000 */
[----:B------:R-:W-:Y:S02]  /*09f0*/  FSETP.GEU.AND P5, PT, R4, RZ, PT ;  /* 0x000000ff0400720b */ /* 0x000fe40003fae000 */
[----:B------:R-:W-:-:S02]  /*0a00*/  SEL R7, R7, RZ, P2 ;  /* 0x000000ff07077207 */ /* 0x000fc40001000000 */
[----:B------:R-:W-:Y:S02]  /*0a10*/  SEL R6, R6, RZ, P3 ;  /* 0x000000ff06067207 */ /* 0x000fe40001800000 */
[----:B------:R-:W-:Y:S02]  /*0a20*/  SEL R5, R5, RZ, P4 ;  /* 0x000000ff05057207 */ /* 0x000fe40002000000 */
[----:B------:R-:W-:-:S05]  /*0a30*/  SEL R4, R4, RZ, P5 ;  /* 0x000000ff04047207 */ /* 0x000fca0002800000 */
[----:B------:R1:W-:Y:S01]  /*0a40*/  @!P1 STG.E.128 desc[UR4][R26.64], R4 ;  /* 0x000000041a009986 */ /* 0x0003e2000c101d04 */
[----:B--2---:R-:W-:Y:S01]  /*0a50*/  FFMA R15, R22, R15, R19 ;  /* 0x0000000f160f7223 */ /* 0x004fe20000000013 */
[----:B------:R-:W-:Y:S01]  /*0a60*/  FFMA R14, R23, R14, R18 ;  /* 0x0000000e170e7223 */ /* 0x000fe20000000012 */
[----:B------:R-:W-:Y:S01]  /*0a70*/  FFMA R0, R0, R13, R17 ;  /* 0x0000000d00007223 */ /* 0x000fe20000000011 */
[----:B------:R-:W-:Y:S02]  /*0a80*/  FFMA R3, R3, R12, R16 ;  /* 0x0000000c03037223 */ /* 0x000fe40000000010 */
[----:B------:R-:W-:Y:S02]  /*0a90*/  FSETP.GEU.AND P1, PT, R15, RZ, PT ;  /* 0x000000ff0f00720b */ /* 0x000fe40003f2e000 */
[----:B------:R-:W-:Y:S02]  /*0aa0*/  FSETP.GEU.AND P2, PT, R14, RZ, PT ;  /* 0x000000ff0e00720b */ /* 0x000fe40003f4e000 */
[----:B------:R-:W-:-:S02]  /*0ab0*/  FSETP.GEU.AND P3, PT, R0, RZ, PT ;  /* 0x000000ff0000720b */ /* 0x000fc40003f6e000 */
[----:B------:R-:W-:Y:S02]  /*0ac0*/  FSETP.GEU.AND P4, PT, R3, RZ, PT ;  /* 0x000000ff0300720b */ /* 0x000fe40003f8e000 */
[----:B------:R-:W-:Y:S02]  /*0ad0*/  SEL R15, R15, RZ, P1 ;  /* 0x000000ff0f0f7207 */ /* 0x000fe40000800000 */
[----:B------:R-:W-:Y:S02]  /*0ae0*/  SEL R14, R14, RZ, P2 ;  /* 0x000000ff0e0e7207 */ /* 0x000fe40001000000 */
[----:B------:R-:W-:Y:S02]  /*0af0*/  SEL R13, R0, RZ, P3 ;  /* 0x000000ff000d7207 */ /* 0x000fe40001800000 */
[----:B------:R-:W-:Y:S01]  /*0b00*/  SEL R12, R3, RZ, P4 ;  /* 0x000000ff030c7207 */ /* 0x000fe20002000000 */
[----:B-1----:R-:W-:Y:S06]  /*0b10*/  @P0 EXIT ;  /* 0x000000000000094d */ /* 0x002fec0003800000 */
[----:B------:R-:W-:Y:S01]  /*0b20*/  STG.E.128 desc[UR4][R26.64+0x800], R12 ;  /* 0x0008000c1a007986 */ /* 0x000fe2000c101d04 */
[----:B------:R-:W-:Y:S05]  /*0b30*/  EXIT ;  /* 0x000000000000794d */ /* 0x000fea0003800000 */
.L_x_0:
[----:B------:R-:W-:-:S00]  /*0b40*/  BRA `(.L_x_0) ;  /* 0xfffffffc00fc7947 */ /* 0x000fc0000383ffff */
[----:B------:R-:W-:-:S00]  /*0b50*/  NOP ;  /* 0x0000000000007918 */ /* 0x000fc00000000000 */
        /* <DEDUP_REMOVED lines=10> */
.L_x_1:


//--------------------- .nv.global.init           --------------------------
	.section	.nv.global.init,"aw",@progbits
.nv.global.init:
	.type		_$_str,@object
	.size		_$_str,(_$_str_$_2 - _$_str)
_$_str:
        /*0000*/ 	.byte	0x5f, 0x5f, 0x43, 0x55, 0x44, 0x41, 0x5f, 0x46, 0x54, 0x5a, 0x00
	.type		_$_str_$_2,@object
	.size		_$_str_$_2,(.L_1 - _$_str_$_2)
_$_str_$_2:
        /*000b*/ 	.byte	0x5f, 0x5f, 0x43, 0x55, 0x44, 0x41, 0x5f, 0x50, 0x52, 0x45, 0x43, 0x5f, 0x53, 0x51, 0x52, 0x54
        /*001b*/ 	.byte	0x00
.L_1:


//--------------------- .nv.constant0.triton_poi_fused__native_batch_norm_legit_no_training_relu_16 --------------------------
	.section	.nv.constant0.triton_poi_fused__native_batch_norm_legit_no_training_relu_16,"a",@progbits
	.sectionflags	@""
	.align	4
.nv.constant0.triton_poi_fused__native_batch_norm_legit_no_training_relu_16:
	.zero		572
